	.headerflags	@"EF_CUDA_TEXMODE_UNIFIED EF_CUDA_64BIT_ADDRESS EF_CUDA_ACCELERATORS EF_CUDA_SM90 EF_CUDA_VIRTUAL_SM(EF_CUDA_SM90)"
	.elftype	@"ET_EXEC"


//--------------------- .nv.info                  --------------------------
	.section	.nv.info,"",@"SHT_CUDA_INFO"
	.align	4


	//----- nvinfo : EIATTR_REGCOUNT
	.align		4
        /*0000*/ 	.byte	0x04, 0x2f
        /*0002*/ 	.short	(.L_3 - .L_2)
	.align		4
.L_2:
        /*0004*/ 	.word	index@(triton_poi_fused__native_batch_norm_legit_no_training_max_pool2d_with_indices_relu_12)
        /*0008*/ 	.word	0x0000001a


	//----- nvinfo : EIATTR_MIN_STACK_SIZE
	.align		4
.L_3:
        /*000c*/ 	.byte	0x04, 0x12
        /*000e*/ 	.short	(.L_5 - .L_4)
	.align		4
.L_4:
        /*0010*/ 	.word	index@(triton_poi_fused__native_batch_norm_legit_no_training_max_pool2d_with_indices_relu_12)
        /*0014*/ 	.word	0x00000000


	//----- nvinfo : EIATTR_FRAME_SIZE
	.align		4
.L_5:
        /*0018*/ 	.byte	0x04, 0x11
        /*001a*/ 	.short	(.L_7 - .L_6)
	.align		4
.L_6:
        /*001c*/ 	.word	index@(triton_poi_fused__native_batch_norm_legit_no_training_max_pool2d_with_indices_relu_12)
        /*0020*/ 	.word	0x00000000


	//----- nvinfo : EIATTR_MIN_STACK_SIZE
	.align		4
.L_7:
        /*0024*/ 	.byte	0x04, 0x12
        /*0026*/ 	.short	(.L_9 - .L_8)
	.align		4
.L_8:
        /*0028*/ 	.word	index@(triton_poi_fused__native_batch_norm_legit_no_training_max_pool2d_with_indices_relu_12)
        /*002c*/ 	.word	0x00000000
.L_9:


//--------------------- .nv.info.triton_poi_fused__native_batch_norm_legit_no_training_max_pool2d_with_indices_relu_12 --------------------------
	.section	.nv.info.triton_poi_fused__native_batch_norm_legit_no_training_max_pool2d_with_indices_relu_12,"",@"SHT_CUDA_INFO"
	.sectionflags	@""
	.align	4


	//----- nvinfo : EIATTR_CUDA_API_VERSION
	.align		4
        /*0000*/ 	.byte	0x04, 0x37
        /*0002*/ 	.short	(.L_11 - .L_10)
.L_10:
        /*0004*/ 	.word	0x0000007c


	//----- nvinfo : EIATTR_KPARAM_INFO
	.align		4
.L_11:
        /*0008*/ 	.byte	0x04, 0x17
        /*000a*/ 	.short	(.L_13 - .L_12)
.L_12:
        /*000c*/ 	.word	0x00000000
        /*0010*/ 	.short	0x0007
        /*0012*/ 	.short	0x0038
        /*0014*/ 	.byte	0x00, 0xf0, 0x11, 0x00


	//----- nvinfo : EIATTR_KPARAM_INFO
	.align		4
.L_13:
        /*0018*/ 	.byte	0x04, 0x17
        /*001a*/ 	.short	(.L_15 - .L_14)
.L_14:
        /*001c*/ 	.word	0x00000000
        /*0020*/ 	.short	0x0006
        /*0022*/ 	.short	0x0030
        /*0024*/ 	.byte	0x00, 0xf4, 0x21, 0x00


	//----- nvinfo : EIATTR_KPARAM_INFO
	.align		4
.L_15:
        /*0028*/ 	.byte	0x04, 0x17
        /*002a*/ 	.short	(.L_17 - .L_16)
.L_16:
        /*002c*/ 	.word	0x00000000
        /*0030*/ 	.short	0x0005
        /*0032*/ 	.short	0x0028
        /*0034*/ 	.byte	0x00, 0xf4, 0x21, 0x00


	//----- nvinfo : EIATTR_KPARAM_INFO
	.align		4
.L_17:
        /*0038*/ 	.byte	0x04, 0x17
        /*003a*/ 	.short	(.L_19 - .L_18)
.L_18:
        /*003c*/ 	.word	0x00000000
        /*0040*/ 	.short	0x0004
        /*0042*/ 	.short	0x0020
        /*0044*/ 	.byte	0x00, 0xf4, 0x21, 0x00


	//----- nvinfo : EIATTR_KPARAM_INFO
	.align		4
.L_19:
        /*0048*/ 	.byte	0x04, 0x17
        /*004a*/ 	.short	(.L_21 - .L_20)
.L_20:
        /*004c*/ 	.word	0x00000000
        /*0050*/ 	.short	0x0003
        /*0052*/ 	.short	0x0018
        /*0054*/ 	.byte	0x00, 0xf4, 0x21, 0x00


	//----- nvinfo : EIATTR_KPARAM_INFO
	.align		4
.L_21:
        /*0058*/ 	.byte	0x04, 0x17
        /*005a*/ 	.short	(.L_23 - .L_22)
.L_22:
        /*005c*/ 	.word	0x00000000
        /*0060*/ 	.short	0x0002
        /*0062*/ 	.short	0x0010
        /*0064*/ 	.byte	0x00, 0xf4, 0x21, 0x00


	//----- nvinfo : EIATTR_KPARAM_INFO
	.align		4
.L_23:
        /*0068*/ 	.byte	0x04, 0x17
        /*006a*/ 	.short	(.L_25 - .L_24)
.L_24:
        /*006c*/ 	.word	0x00000000
        /*0070*/ 	.short	0x0001
        /*0072*/ 	.short	0x0008
        /*0074*/ 	.byte	0x00, 0xf4, 0x21, 0x00


	//----- nvinfo : EIATTR_KPARAM_INFO
	.align		4
.L_25:
        /*0078*/ 	.byte	0x04, 0x17
        /*007a*/ 	.short	(.L_27 - .L_26)
.L_26:
        /*007c*/ 	.word	0x00000000
        /*0080*/ 	.short	0x0000
        /*0082*/ 	.short	0x0000
        /*0084*/ 	.byte	0x00, 0xf4, 0x21, 0x00


	//----- nvinfo : EIATTR_SPARSE_MMA_MASK
	.align		4
.L_27:
        /*0088*/ 	.byte	0x03, 0x50
        /*008a*/ 	.short	0x0000


	//----- nvinfo : EIATTR_MAXREG_COUNT
	.align		4
        /*008c*/ 	.byte	0x03, 0x1b
        /*008e*/ 	.short	0x00ff


	//----- nvinfo : EIATTR_EXIT_INSTR_OFFSETS
	.align		4
        /*0090*/ 	.byte	0x04, 0x1c
        /*0092*/ 	.short	(.L_29 - .L_28)


	//   ....[0]....
.L_28:
        /*0094*/ 	.word	0x00000700


	//----- nvinfo : EIATTR_REQNTID
	.align		4
.L_29:
        /*0098*/ 	.byte	0x04, 0x10
        /*009a*/ 	.short	(.L_31 - .L_30)
.L_30:
        /*009c*/ 	.word	0x00000080
        /*00a0*/ 	.word	0x00000001
        /*00a4*/ 	.word	0x00000001


	//----- nvinfo : EIATTR_CBANK_PARAM_SIZE
	.align		4
.L_31:
        /*00a8*/ 	.byte	0x03, 0x19
        /*00aa*/ 	.short	0x003c


	//----- nvinfo : EIATTR_PARAM_CBANK
	.align		4
        /*00ac*/ 	.byte	0x04, 0x0a
        /*00ae*/ 	.short	(.L_33 - .L_32)
	.align		4
.L_32:
        /*00b0*/ 	.word	index@(.nv.constant0.triton_poi_fused__native_batch_norm_legit_no_training_max_pool2d_with_indices_relu_12)
        /*00b4*/ 	.short	0x0210
        /*00b6*/ 	.short	0x003c


	//----- nvinfo : EIATTR_SW_WAR
	.align		4
.L_33:
        /*00b8*/ 	.byte	0x04, 0x36
        /*00ba*/ 	.short	(.L_35 - .L_34)
.L_34:
        /*00bc*/ 	.word	0x00000008
.L_35:


//--------------------- .nv.callgraph             --------------------------
	.section	.nv.callgraph,"",@"SHT_CUDA_CALLGRAPH"
	.align	4
	.sectionentsize	8
	.align		4
        /*0000*/ 	.word	0x00000000
	.align		4
        /*0004*/ 	.word	0xffffffff
	.align		4
        /*0008*/ 	.word	0x00000000
	.align		4
        /*000c*/ 	.word	0xfffffffe
	.align		4
        /*0010*/ 	.word	0x00000000
	.align		4
        /*0014*/ 	.word	0xfffffffd
	.align		4
        /*0018*/ 	.word	0x00000000
	.align		4
        /*001c*/ 	.word	0xfffffffc


//--------------------- .nv.constant4             --------------------------
	.section	.nv.constant4,"a",@progbits
	.align	8
	.align		8
.nv.constant4:
        /*0000*/ 	.dword	_$_str
	.align		8
        /*0008*/ 	.dword	_$_str_$_2


//--------------------- .text.triton_poi_fused__native_batch_norm_legit_no_training_max_pool2d_with_indices_relu_12 --------------------------
	.section	.text.triton_poi_fused__native_batch_norm_legit_no_training_max_pool2d_with_indices_relu_12,"ax",@progbits
	.align	128
        .global         triton_poi_fused__native_batch_norm_legit_no_training_max_pool2d_with_indices_relu_12
        .type           triton_poi_fused__native_batch_norm_legit_no_training_max_pool2d_with_indices_relu_12,@function
        .size           triton_poi_fused__native_batch_norm_legit_no_training_max_pool2d_with_indices_relu_12,(.L_x_1 - triton_poi_fused__native_batch_norm_legit_no_training_max_pool2d_with_indices_relu_12)
        .other          triton_poi_fused__native_batch_norm_legit_no_training_max_pool2d_with_indices_relu_12,@"STO_CUDA_ENTRY STV_DEFAULT"
triton_poi_fused__native_batch_norm_legit_no_training_max_pool2d_with_indices_relu_12:
.text.triton_poi_fused__native_batch_norm_legit_no_training_max_pool2d_with_indices_relu_12:
[----:B------:R-:W-:Y:S01]  /*0000*/  LDC R1, c[0x0][0x28] ;  /* 0x00000a00ff017b82 */ /* 0x000fe20000000800 */
[----:B------:R-:W1:Y:S07]  /*0010*/  S2R R0, SR_TID.X ;  /* 0x0000000000007919 */ /* 0x000e6e0000002100 */
[----:B------:R-:W2:Y:S01]  /*0020*/  LDC.64 R2, c[0x0][0x210] ;  /* 0x00008400ff027b82 */ /* 0x000ea20000000a00 */
[----:B------:R-:W-:Y:S01]  /*0030*/  ULDC.64 UR4, c[0x0][0x208] ;  /* 0x0000820000047ab9 */ /* 0x000fe20000000a00 */
[----:B------:R-:W-:Y:S01]  /*0040*/  ULDC.64 UR6, c[0x0][0x238] ;  /* 0x00008e0000067ab9 */ /* 0x000fe20000000a00 */
[----:B------:R-:W3:Y:S01]  /*0050*/  S2R R5, SR_CTAID.X ;  /* 0x0000000000057919 */ /* 0x000ee20000002500 */
[----:B-1----:R-:W-:Y:S01]  /*0060*/  IMAD.SHL.U32 R0, R0, 0x2, RZ ;  /* 0x0000000200007824 */ /* 0x002fe200078e00ff */
[----:B---3--:R-:W-:-:S04]  /*0070*/  SHF.R.S32.HI R11, RZ, 0x17, R5 ;  /* 0x00000017ff0b7819 */ /* 0x008fc80000011405 */
[----:B------:R-:W-:Y:S02]  /*0080*/  LOP3.LUT R0, R0, 0xfe, RZ, 0xc0, !PT ;  /* 0x000000fe00007812 */ /* 0x000fe400078ec0ff */
[----:B------:R-:W-:-:S03]  /*0090*/  SGXT R11, R11, 0x1 ;  /* 0x000000010b0b781a */ /* 0x000fc60000000200 */
[----:B------:R-:W-:-:S04]  /*00a0*/  IMAD R0, R5, 0x100, R0 ;  /* 0x0000010005007824 */ /* 0x000fc800078e0200 */
[----:B------:R-:W-:Y:S01]  /*00b0*/  VIADD R4, R0, 0x1 ;  /* 0x0000000100047836 */ /* 0x000fe20000000000 */
[----:B------:R-:W-:-:S04]  /*00c0*/  SHF.R.S32.HI R5, RZ, 0x1f, R0 ;  /* 0x0000001fff057819 */ /* 0x000fc80000011400 */
[----:B------:R-:W-:Y:S02]  /*00d0*/  LEA.HI R5, R5, R0, RZ, 0x4 ;  /* 0x0000000005057211 */ /* 0x000fe400078f20ff */
[----:B------:R-:W-:Y:S02]  /*00e0*/  LEA.HI R6, R11, R4, RZ, 0x4 ;  /* 0x000000040b067211 */ /* 0x000fe400078f20ff */
[C---:B------:R-:W-:Y:S01]  /*00f0*/  LOP3.LUT R7, R5.reuse, 0x7ffffff0, RZ, 0xc0, !PT ;  /* 0x7ffffff005077812 */ /* 0x040fe200078ec0ff */
[----:B------:R-:W-:Y:S01]  /*0100*/  IMAD.SHL.U32 R8, R5, 0x4, RZ ;  /* 0x0000000405087824 */ /* 0x000fe200078e00ff */
[----:B------:R-:W-:Y:S02]  /*0110*/  LOP3.LUT R5, R6, 0x7ffffff0, RZ, 0xc0, !PT ;  /* 0x7ffffff006057812 */ /* 0x000fe400078ec0ff */
[----:B------:R-:W-:Y:S01]  /*0120*/  LEA.HI R11, R11, R0, RZ, 0x8 ;  /* 0x000000000b0b7211 */ /* 0x000fe200078f40ff */
[----:B------:R-:W-:Y:S01]  /*0130*/  IMAD.IADD R7, R0, 0x1, -R7 ;  /* 0x0000000100077824 */ /* 0x000fe200078e0a07 */
[----:B------:R-:W-:Y:S01]  /*0140*/  LOP3.LUT R8, R8, 0xffffffc0, RZ, 0xc0, !PT ;  /* 0xffffffc008087812 */ /* 0x000fe200078ec0ff */
[----:B------:R-:W-:Y:S01]  /*0150*/  IMAD.IADD R5, R4, 0x1, -R5 ;  /* 0x0000000104057824 */ /* 0x000fe200078e0a05 */
[----:B------:R-:W-:-:S03]  /*0160*/  SHF.R.S32.HI R4, RZ, 0x8, R11 ;  /* 0x00000008ff047819 */ /* 0x000fc6000001140b */
[--C-:B------:R-:W-:Y:S02]  /*0170*/  IMAD R9, R7, 0x2, R8.reuse ;  /* 0x0000000207097824 */ /* 0x100fe400078e0208 */
[----:B------:R-:W1:Y:S01]  /*0180*/  LDC.64 R6, c[0x0][0x220] ;  /* 0x00008800ff067b82 */ /* 0x000e620000000a00 */
[----:B------:R-:W-:Y:S01]  /*0190*/  IMAD R23, R5, 0x2, R8 ;  /* 0x0000000205177824 */ /* 0x000fe200078e0208 */
[----:B------:R-:W-:Y:S01]  /*01a0*/  LEA.HI R12, R4, R4, RZ, 0x2 ;  /* 0x00000004040c7211 */ /* 0x000fe200078f10ff */
[----:B--2---:R-:W-:-:S04]  /*01b0*/  IMAD.WIDE R16, R9, 0x4, R2 ;  /* 0x0000000409107825 */ /* 0x004fc800078e0202 */
[C---:B------:R-:W-:Y:S01]  /*01c0*/  IMAD.WIDE R18, R23.reuse, 0x4, R2 ;  /* 0x0000000417127825 */ /* 0x040fe200078e0202 */
[----:B------:R-:W-:Y:S01]  /*01d0*/  LOP3.LUT R21, R12, 0xfffffffc, RZ, 0xc0, !PT ;  /* 0xfffffffc0c157812 */ /* 0x000fe200078ec0ff */
[----:B------:R-:W2:Y:S02]  /*01e0*/  LDG.E.EL R5, desc[UR4][R16.64] ;  /* 0x0000000410057981 */ /* 0x000ea4000c2e1900 */
[----:B------:R-:W-:Y:S02]  /*01f0*/  VIADD R13, R23, 0x20 ;  /* 0x00000020170d7836 */ /* 0x000fe40000000000 */
[----:B------:R-:W3:Y:S01]  /*0200*/  LDG.E.EL R10, desc[UR4][R18.64] ;  /* 0x00000004120a7981 */ /* 0x000ee2000c2e1900 */
[----:B------:R-:W-:-:S03]  /*0210*/  VIADD R15, R9, 0x20 ;  /* 0x00000020090f7836 */ /* 0x000fc60000000000 */
[----:B------:R-:W3:Y:S01]  /*0220*/  LDG.E.EL R11, desc[UR4][R18.64+0x4] ;  /* 0x00000404120b7981 */ /* 0x000ee2000c2e1900 */
[----:B------:R-:W-:-:S03]  /*0230*/  IMAD.WIDE R12, R13, 0x4, R2 ;  /* 0x000000040d0c7825 */ /* 0x000fc600078e0202 */
[----:B------:R4:W2:Y:S01]  /*0240*/  LDG.E.EL R8, desc[UR4][R16.64+0x4] ;  /* 0x0000040410087981 */ /* 0x0008a2000c2e1900 */
[----:B------:R-:W-:-:S03]  /*0250*/  IMAD.WIDE R14, R15, 0x4, R2 ;  /* 0x000000040f0e7825 */ /* 0x000fc600078e0202 */
[----:B------:R-:W5:Y:S01]  /*0260*/  LDG.E.EL R12, desc[UR4][R12.64] ;  /* 0x000000040c0c7981 */ /* 0x000f62000c2e1900 */
[----:B------:R-:W-:-:S03]  /*0270*/  IMAD.IADD R4, R4, 0x1, -R21 ;  /* 0x0000000104047824 */ /* 0x000fc600078e0a15 */
[----:B------:R-:W5:Y:S01]  /*0280*/  LDG.E.EL R14, desc[UR4][R14.64] ;  /* 0x000000040e0e7981 */ /* 0x000f62000c2e1900 */
[----:B----4-:R-:W-:Y:S02]  /*0290*/  VIADD R17, R23, 0x21 ;  /* 0x0000002117117836 */ /* 0x010fe40000000000 */
[----:B-1----:R-:W-:-:S04]  /*02a0*/  IMAD.WIDE R20, R4, 0x4, R6 ;  /* 0x0000000404147825 */ /* 0x002fc800078e0206 */
[----:B------:R-:W-:Y:S02]  /*02b0*/  VIADD R7, R9, 0x21 ;  /* 0x0000002109077836 */ /* 0x000fe40000000000 */
[--C-:B------:R-:W-:Y:S01]  /*02c0*/  IMAD.WIDE R16, R17, 0x4, R2.reuse ;  /* 0x0000000411107825 */ /* 0x100fe200078e0202 */
[----:B------:R-:W4:Y:S03]  /*02d0*/  LDG.E.EL R20, desc[UR4][R20.64] ;  /* 0x0000000414147981 */ /* 0x000f26000c2e1900 */
[----:B------:R-:W-:Y:S02]  /*02e0*/  IMAD.WIDE R6, R7, 0x4, R2 ;  /* 0x0000000407067825 */ /* 0x000fe400078e0202 */
[----:B------:R-:W4:Y:S04]  /*02f0*/  LDG.E.EL R2, desc[UR4][R16.64] ;  /* 0x0000000410027981 */ /* 0x000f28000c2e1900 */
[----:B------:R1:W4:Y:S01]  /*0300*/  LDG.E.EL R3, desc[UR4][R6.64] ;  /* 0x0000000406037981 */ /* 0x000322000c2e1900 */
[----:B---3--:R-:W-:-:S02]  /*0310*/  FSETP.GT.AND P0, PT, R11, R10, PT ;  /* 0x0000000a0b00720b */ /* 0x008fc40003f04000 */
[----:B--2---:R-:W-:Y:S02]  /*0320*/  FSETP.GT.AND P4, PT, R8, R5, PT ;  /* 0x000000050800720b */ /* 0x004fe40003f84000 */
[----:B------:R-:W-:Y:S02]  /*0330*/  FSETP.NAN.AND P2, PT, R11, R11, PT ;  /* 0x0000000b0b00720b */ /* 0x000fe40003f48000 */
[----:B-----5:R-:W-:Y:S02]  /*0340*/  FSETP.NAN.AND P5, PT, R12, R12, PT ;  /* 0x0000000c0c00720b */ /* 0x020fe40003fa8000 */
[----:B------:R-:W-:Y:S02]  /*0350*/  FSETP.NAN.AND P1, PT, R8, R8, PT ;  /* 0x000000080800720b */ /* 0x000fe40003f28000 */
[----:B------:R-:W-:-:S03]  /*0360*/  FSETP.NAN.AND P3, PT, R14, R14, PT ;  /* 0x0000000e0e00720b */ /* 0x000fc60003f68000 */
[----:B------:R-:W-:Y:S02]  /*0370*/  @!P0 SEL R11, R11, R10, P2 ;  /* 0x0000000a0b0b8207 */ /* 0x000fe40001000000 */
[----:B-1----:R-:W-:Y:S02]  /*0380*/  P2R R6, PR, RZ, 0x10 ;  /* 0x00000010ff067803 */ /* 0x002fe40000000000 */
[----:B------:R-:W-:Y:S02]  /*0390*/  @!P4 SEL R8, R8, R5, P1 ;  /* 0x000000050808c207 */ /* 0x000fe40000800000 */
[----:B------:R-:W-:Y:S01]  /*03a0*/  FSETP.GEU.AND P2, PT, R11, R12, PT ;  /* 0x0000000c0b00720b */ /* 0x000fe20003f4e000 */
[----:B----4-:R-:W-:Y:S01]  /*03b0*/  FADD R20, R20, 9.9999997473787516356e-06 ;  /* 0x3727c5ac14147421 */ /* 0x010fe20000000000 */
[----:B------:R-:W-:Y:S02]  /*03c0*/  FSETP.GEU.AND P1, PT, R8, R14, PT ;  /* 0x0000000e0800720b */ /* 0x000fe40003f2e000 */
[----:B------:R-:W-:Y:S01]  /*03d0*/  FSETP.NAN.AND P4, PT, R2, R2, PT ;  /* 0x000000020200720b */ /* 0x000fe20003f88000 */
[----:B------:R-:W1:Y:S01]  /*03e0*/  MUFU.SQRT R13, R20 ;  /* 0x00000014000d7308 */ /* 0x000e620000002000 */
[----:B------:R-:W-:-:S02]  /*03f0*/  @!P5 SEL R12, R12, R11, !P2 ;  /* 0x0000000b0c0cd207 */ /* 0x000fc40005000000 */
[----:B------:R-:W-:Y:S01]  /*0400*/  FSETP.NAN.AND P5, PT, R3, R3, PT ;  /* 0x000000030300720b */ /* 0x000fe20003fa8000 */
[----:B------:R-:W2:Y:S01]  /*0410*/  LDC.64 R10, c[0x0][0x230] ;  /* 0x00008c00ff0a7b82 */ /* 0x000ea20000000a00 */
[----:B------:R-:W-:Y:S02]  /*0420*/  @!P3 SEL R14, R14, R8, !P1 ;  /* 0x000000080e0eb207 */ /* 0x000fe40004800000 */
[----:B------:R-:W-:-:S05]  /*0430*/  FSETP.GEU.AND P3, PT, R12, R2, PT ;  /* 0x000000020c00720b */ /* 0x000fca0003f6e000 */
[----:B------:R-:W-:Y:S01]  /*0440*/  @!P4 FSEL R2, R2, R12, !P3 ;  /* 0x0000000c0202c208 */ /* 0x000fe20005800000 */
[----:B------:R-:W3:Y:S01]  /*0450*/  LDC.64 R8, c[0x0][0x228] ;  /* 0x00008a00ff087b82 */ /* 0x000ee20000000a00 */
[----:B------:R-:W-:-:S04]  /*0460*/  FSETP.GEU.AND P4, PT, R14, R3, PT ;  /* 0x000000030e00720b */ /* 0x000fc80003f8e000 */
[----:B------:R-:W-:Y:S02]  /*0470*/  @!P5 FSEL R3, R3, R14, !P4 ;  /* 0x0000000e0303d208 */ /* 0x000fe40006000000 */
[C---:B-1----:R-:W-:Y:S01]  /*0480*/  FSETP.GT.AND P5, PT, R13.reuse, 8.50705917302346158658e+37, PT ;  /* 0x7e8000000d00780b */ /* 0x042fe20003fa4000 */
[----:B------:R-:W-:Y:S01]  /*0490*/  IMAD.MOV.U32 R12, RZ, RZ, 0x3e800000 ;  /* 0x3e800000ff0c7424 */ /* 0x000fe200078e00ff */
[----:B------:R-:W-:-:S04]  /*04a0*/  FSETP.GEU.AND P6, PT, R13, 1.175494350822287508e-38, PT ;  /* 0x008000000d00780b */ /* 0x000fc80003fce000 */
[----:B------:R-:W-:-:S07]  /*04b0*/  FSEL R12, R12, 1, P5 ;  /* 0x3f8000000c0c7808 */ /* 0x000fce0002800000 */
[----:B------:R-:W-:Y:S01]  /*04c0*/  @P5 FMUL R13, R13, 0.25 ;  /* 0x3e8000000d0d5820 */ /* 0x000fe20000400000 */
[----:B------:R-:W-:Y:S02]  /*04d0*/  ISETP.NE.AND P5, PT, R6, RZ, PT ;  /* 0x000000ff0600720c */ /* 0x000fe40003fa5270 */
[----:B------:R-:W1:Y:S01]  /*04e0*/  LDC.64 R6, c[0x0][0x218] ;  /* 0x00008600ff067b82 */ /* 0x000e620000000a00 */
[----:B---3--:R-:W-:-:S04]  /*04f0*/  IMAD.WIDE R8, R4, 0x4, R8 ;  /* 0x0000000404087825 */ /* 0x008fc800078e0208 */
[C---:B--2---:R-:W-:Y:S02]  /*0500*/  IMAD.WIDE R10, R4.reuse, 0x4, R10 ;  /* 0x00000004040a7825 */ /* 0x044fe400078e020a */
[----:B------:R-:W2:Y:S04]  /*0510*/  LDG.E.EL R8, desc[UR4][R8.64] ;  /* 0x0000000408087981 */ /* 0x000ea8000c2e1900 */
[----:B------:R-:W2:Y:S01]  /*0520*/  LDG.E.EL R11, desc[UR4][R10.64] ;  /* 0x000000040a0b7981 */ /* 0x000ea2000c2e1900 */
[----:B-1----:R-:W-:-:S04]  /*0530*/  IMAD.WIDE R6, R4, 0x4, R6 ;  /* 0x0000000404067825 */ /* 0x002fc800078e0206 */
[----:B------:R-:W-:Y:S01]  /*0540*/  @!P6 FMUL R13, R13, 16777216 ;  /* 0x4b8000000d0de820 */ /* 0x000fe20000400000 */
[----:B------:R-:W1:Y:S01]  /*0550*/  LDC.64 R4, c[0x0][0x240] ;  /* 0x00009000ff047b82 */ /* 0x000e620000000a00 */
[----:B------:R3:W4:Y:S04]  /*0560*/  LDG.E.EL R6, desc[UR4][R6.64] ;  /* 0x0000000406067981 */ /* 0x000728000c2e1900 */
[----:B------:R-:W5:Y:S01]  /*0570*/  MUFU.RCP R13, R13 ;  /* 0x0000000d000d7308 */ /* 0x000f620000001000 */
[----:B------:R-:W-:Y:S01]  /*0580*/  @!P6 FMUL R12, R12, 16777216 ;  /* 0x4b8000000c0ce820 */ /* 0x000fe20000400000 */
[----:B---3--:R-:W-:-:S03]  /*0590*/  SEL R7, RZ, 0x1, !P0 ;  /* 0x00000001ff077807 */ /* 0x008fc60004000000 */
[----:B0----5:R-:W-:Y:S01]  /*05a0*/  FMUL R14, R13, R12 ;  /* 0x0000000c0d0e7220 */ /* 0x021fe20000400000 */
[----:B------:R-:W-:Y:S02]  /*05b0*/  SEL R12, RZ, 0x1, !P5 ;  /* 0x00000001ff0c7807 */ /* 0x000fe40006800000 */
[----:B------:R-:W-:Y:S02]  /*05c0*/  SEL R7, R7, 0x2, P2 ;  /* 0x0000000207077807 */ /* 0x000fe40001000000 */
[----:B------:R-:W-:Y:S02]  /*05d0*/  SEL R12, R12, 0x2, P1 ;  /* 0x000000020c0c7807 */ /* 0x000fe40000800000 */
[----:B------:R-:W-:Y:S02]  /*05e0*/  SEL R7, R7, 0x3, P3 ;  /* 0x0000000307077807 */ /* 0x000fe40001800000 */
[----:B------:R-:W-:Y:S01]  /*05f0*/  SEL R12, R12, 0x3, P4 ;  /* 0x000000030c0c7807 */ /* 0x000fe20002000000 */
[----:B-1----:R-:W-:-:S04]  /*0600*/  IMAD.WIDE R4, R0, 0x4, R4 ;  /* 0x0000000400047825 */ /* 0x002fc800078e0204 */
[----:B------:R-:W-:Y:S02]  /*0610*/  IMAD R9, R7, 0x100, R12 ;  /* 0x0000010007097824 */ /* 0x000fe400078e020c */
[C---:B----4-:R-:W-:Y:S01]  /*0620*/  FADD R3, -R6.reuse, R3 ;  /* 0x0000000306037221 */ /* 0x050fe20000000100 */
[----:B------:R-:W-:-:S03]  /*0630*/  FADD R2, -R6, R2 ;  /* 0x0000000206027221 */ /* 0x000fc60000000100 */
[-C--:B------:R-:W-:Y:S01]  /*0640*/  FMUL R3, R3, R14.reuse ;  /* 0x0000000e03037220 */ /* 0x080fe20000400000 */
[----:B------:R-:W-:-:S03]  /*0650*/  FMUL R2, R2, R14 ;  /* 0x0000000e02027220 */ /* 0x000fc60000400000 */
[C-C-:B--2---:R-:W-:Y:S01]  /*0660*/  FFMA R6, R8.reuse, R3, R11.reuse ;  /* 0x0000000308067223 */ /* 0x144fe2000000000b */
[----:B------:R-:W-:Y:S01]  /*0670*/  FFMA R8, R8, R2, R11 ;  /* 0x0000000208087223 */ /* 0x000fe2000000000b */
[----:B------:R-:W-:-:S03]  /*0680*/  IADD3 R2, P2, R0, UR6, RZ ;  /* 0x0000000600027c10 */ /* 0x000fc6000ff5e0ff */
[----:B------:R-:W-:Y:S02]  /*0690*/  FSETP.GEU.AND P0, PT, R6, RZ, PT ;  /* 0x000000ff0600720b */ /* 0x000fe40003f0e000 */
[----:B------:R-:W-:Y:S02]  /*06a0*/  FSETP.GEU.AND P1, PT, R8, RZ, PT ;  /* 0x000000ff0800720b */ /* 0x000fe40003f2e000 */
[----:B------:R-:W-:Y:S02]  /*06b0*/  LEA.HI.X.SX32 R3, R0, UR7, 0x1, P2 ;  /* 0x0000000700037c11 */ /* 0x000fe400090f0eff */
[----:B------:R-:W-:Y:S02]  /*06c0*/  FSEL R6, R6, RZ, P0 ;  /* 0x000000ff06067208 */ /* 0x000fe40000000000 */
[----:B------:R-:W-:Y:S01]  /*06d0*/  FSEL R7, R8, RZ, P1 ;  /* 0x000000ff08077208 */ /* 0x000fe20000800000 */
[----:B------:R-:W-:Y:S04]  /*06e0*/  STG.E.U16 desc[UR4][R2.64], R9 ;  /* 0x0000000902007986 */ /* 0x000fe8000c101504 */
[----:B------:R-:W-:Y:S01]  /*06f0*/  STG.E.64 desc[UR4][R4.64], R6 ;  /* 0x0000000604007986 */ /* 0x000fe2000c101b04 */
[----:B------:R-:W-:Y:S05]  /*0700*/  EXIT ;  /* 0x000000000000794d */ /* 0x000fea0003800000 */
.L_x_0:
[----:B------:R-:W-:-:S00]  /*0710*/  BRA `(.L_x_0) ;  /* 0xfffffffc00fc7947 */ /* 0x000fc0000383ffff */
[----:B------:R-:W-:-:S00]  /*0720*/  NOP ;  /* 0x0000000000007918 */ /* 0x000fc00000000000 */
        /* <DEDUP_REMOVED lines=13> */
.L_x_1:


//--------------------- .nv.global.init           --------------------------
	.section	.nv.global.init,"aw",@progbits
.nv.global.init:
	.type		_$_str,@object
	.size		_$_str,(_$_str_$_2 - _$_str)
_$_str:
        /*0000*/ 	.byte	0x5f, 0x5f, 0x43, 0x55, 0x44, 0x41, 0x5f, 0x46, 0x54, 0x5a, 0x00
	.type		_$_str_$_2,@object
	.size		_$_str_$_2,(.L_1 - _$_str_$_2)
_$_str_$_2:
        /*000b*/ 	.byte	0x5f, 0x5f, 0x43, 0x55, 0x44, 0x41, 0x5f, 0x50, 0x52, 0x45, 0x43, 0x5f, 0x53, 0x51, 0x52, 0x54
        /*001b*/ 	.byte	0x00
.L_1:


//--------------------- .nv.constant0.triton_poi_fused__native_batch_norm_legit_no_training_max_pool2d_with_indices_relu_12 --------------------------
	.section	.nv.constant0.triton_poi_fused__native_batch_norm_legit_no_training_max_pool2d_with_indices_relu_12,"a",@progbits
	.sectionflags	@""
	.align	4
.nv.constant0.triton_poi_fused__native_batch_norm_legit_no_training_max_pool2d_with_indices_relu_12:
	.zero		588
